	.headerflags	@"EF_CUDA_TEXMODE_UNIFIED EF_CUDA_64BIT_ADDRESS EF_CUDA_ACCELERATORS EF_CUDA_SM90 EF_CUDA_VIRTUAL_SM(EF_CUDA_SM90)"
	.elftype	@"ET_EXEC"


//--------------------- .nv.info                  --------------------------
	.section	.nv.info,"",@"SHT_CUDA_INFO"
	.align	4


	//----- nvinfo : EIATTR_REGCOUNT
	.align		4
        /*0000*/ 	.byte	0x04, 0x2f
        /*0002*/ 	.short	(.L_3 - .L_2)
	.align		4
.L_2:
        /*0004*/ 	.word	index@(triton_poi_fused__native_batch_norm_legit_no_training_1)
        /*0008*/ 	.word	0x00000011


	//----- nvinfo : EIATTR_MIN_STACK_SIZE
	.align		4
.L_3:
        /*000c*/ 	.byte	0x04, 0x12
        /*000e*/ 	.short	(.L_5 - .L_4)
	.align		4
.L_4:
        /*0010*/ 	.word	index@(triton_poi_fused__native_batch_norm_legit_no_training_1)
        /*0014*/ 	.word	0x00000000


	//----- nvinfo : EIATTR_FRAME_SIZE
	.align		4
.L_5:
        /*0018*/ 	.byte	0x04, 0x11
        /*001a*/ 	.short	(.L_7 - .L_6)
	.align		4
.L_6:
        /*001c*/ 	.word	index@(triton_poi_fused__native_batch_norm_legit_no_training_1)
        /*0020*/ 	.word	0x00000000


	//----- nvinfo : EIATTR_MIN_STACK_SIZE
	.align		4
.L_7:
        /*0024*/ 	.byte	0x04, 0x12
        /*0026*/ 	.short	(.L_9 - .L_8)
	.align		4
.L_8:
        /*0028*/ 	.word	index@(triton_poi_fused__native_batch_norm_legit_no_training_1)
        /*002c*/ 	.word	0x00000000
.L_9:


//--------------------- .nv.info.triton_poi_fused__native_batch_norm_legit_no_training_1 --------------------------
	.section	.nv.info.triton_poi_fused__native_batch_norm_legit_no_training_1,"",@"SHT_CUDA_INFO"
	.sectionflags	@""
	.align	4


	//----- nvinfo : EIATTR_CUDA_API_VERSION
	.align		4
        /*0000*/ 	.byte	0x04, 0x37
        /*0002*/ 	.short	(.L_11 - .L_10)
.L_10:
        /*0004*/ 	.word	0x0000007c


	//----- nvinfo : EIATTR_KPARAM_INFO
	.align		4
.L_11:
        /*0008*/ 	.byte	0x04, 0x17
        /*000a*/ 	.short	(.L_13 - .L_12)
.L_12:
        /*000c*/ 	.word	0x00000000
        /*0010*/ 	.short	0x0006
        /*0012*/ 	.short	0x0030
        /*0014*/ 	.byte	0x00, 0xf0, 0x11, 0x00


	//----- nvinfo : EIATTR_KPARAM_INFO
	.align		4
.L_13:
        /*0018*/ 	.byte	0x04, 0x17
        /*001a*/ 	.short	(.L_15 - .L_14)
.L_14:
        /*001c*/ 	.word	0x00000000
        /*0020*/ 	.short	0x0005
        /*0022*/ 	.short	0x0028
        /*0024*/ 	.byte	0x00, 0xf4, 0x21, 0x00


	//----- nvinfo : EIATTR_KPARAM_INFO
	.align		4
.L_15:
        /*0028*/ 	.byte	0x04, 0x17
        /*002a*/ 	.short	(.L_17 - .L_16)
.L_16:
        /*002c*/ 	.word	0x00000000
        /*0030*/ 	.short	0x0004
        /*0032*/ 	.short	0x0020
        /*0034*/ 	.byte	0x00, 0xf4, 0x21, 0x00


	//----- nvinfo : EIATTR_KPARAM_INFO
	.align		4
.L_17:
        /*0038*/ 	.byte	0x04, 0x17
        /*003a*/ 	.short	(.L_19 - .L_18)
.L_18:
        /*003c*/ 	.word	0x00000000
        /*0040*/ 	.short	0x0003
        /*0042*/ 	.short	0x0018
        /*0044*/ 	.byte	0x00, 0xf4, 0x21, 0x00


	//----- nvinfo : EIATTR_KPARAM_INFO
	.align		4
.L_19:
        /*0048*/ 	.byte	0x04, 0x17
        /*004a*/ 	.short	(.L_21 - .L_20)
.L_20:
        /*004c*/ 	.word	0x00000000
        /*0050*/ 	.short	0x0002
        /*0052*/ 	.short	0x0010
        /*0054*/ 	.byte	0x00, 0xf4, 0x21, 0x00


	//----- nvinfo : EIATTR_KPARAM_INFO
	.align		4
.L_21:
        /*0058*/ 	.byte	0x04, 0x17
        /*005a*/ 	.short	(.L_23 - .L_22)
.L_22:
        /*005c*/ 	.word	0x00000000
        /*0060*/ 	.short	0x0001
        /*0062*/ 	.short	0x0008
        /*0064*/ 	.byte	0x00, 0xf4, 0x21, 0x00


	//----- nvinfo : EIATTR_KPARAM_INFO
	.align		4
.L_23:
        /*0068*/ 	.byte	0x04, 0x17
        /*006a*/ 	.short	(.L_25 - .L_24)
.L_24:
        /*006c*/ 	.word	0x00000000
        /*0070*/ 	.short	0x0000
        /*0072*/ 	.short	0x0000
        /*0074*/ 	.byte	0x00, 0xf4, 0x21, 0x00


	//----- nvinfo : EIATTR_SPARSE_MMA_MASK
	.align		4
.L_25:
        /*0078*/ 	.byte	0x03, 0x50
        /*007a*/ 	.short	0x0000


	//----- nvinfo : EIATTR_MAXREG_COUNT
	.align		4
        /*007c*/ 	.byte	0x03, 0x1b
        /*007e*/ 	.short	0x00ff


	//----- nvinfo : EIATTR_EXIT_INSTR_OFFSETS
	.align		4
        /*0080*/ 	.byte	0x04, 0x1c
        /*0082*/ 	.short	(.L_27 - .L_26)


	//   ....[0]....
.L_26:
        /*0084*/ 	.word	0x00000310


	//----- nvinfo : EIATTR_REQNTID
	.align		4
.L_27:
        /*0088*/ 	.byte	0x04, 0x10
        /*008a*/ 	.short	(.L_29 - .L_28)
.L_28:
        /*008c*/ 	.word	0x00000080
        /*0090*/ 	.word	0x00000001
        /*0094*/ 	.word	0x00000001


	//----- nvinfo : EIATTR_CBANK_PARAM_SIZE
	.align		4
.L_29:
        /*0098*/ 	.byte	0x03, 0x19
        /*009a*/ 	.short	0x0034


	//----- nvinfo : EIATTR_PARAM_CBANK
	.align		4
        /*009c*/ 	.byte	0x04, 0x0a
        /*009e*/ 	.short	(.L_31 - .L_30)
	.align		4
.L_30:
        /*00a0*/ 	.word	index@(.nv.constant0.triton_poi_fused__native_batch_norm_legit_no_training_1)
        /*00a4*/ 	.short	0x0210
        /*00a6*/ 	.short	0x0034


	//----- nvinfo : EIATTR_SW_WAR
	.align		4
.L_31:
        /*00a8*/ 	.byte	0x04, 0x36
        /*00aa*/ 	.short	(.L_33 - .L_32)
.L_32:
        /*00ac*/ 	.word	0x00000008
.L_33:


//--------------------- .nv.callgraph             --------------------------
	.section	.nv.callgraph,"",@"SHT_CUDA_CALLGRAPH"
	.align	4
	.sectionentsize	8
	.align		4
        /*0000*/ 	.word	0x00000000
	.align		4
        /*0004*/ 	.word	0xffffffff
	.align		4
        /*0008*/ 	.word	0x00000000
	.align		4
        /*000c*/ 	.word	0xfffffffe
	.align		4
        /*0010*/ 	.word	0x00000000
	.align		4
        /*0014*/ 	.word	0xfffffffd
	.align		4
        /*0018*/ 	.word	0x00000000
	.align		4
        /*001c*/ 	.word	0xfffffffc


//--------------------- .nv.constant4             --------------------------
	.section	.nv.constant4,"a",@progbits
	.align	8
	.align		8
.nv.constant4:
        /*0000*/ 	.dword	_$_str
	.align		8
        /*0008*/ 	.dword	_$_str_$_2


//--------------------- .text.triton_poi_fused__native_batch_norm_legit_no_training_1 --------------------------
	.section	.text.triton_poi_fused__native_batch_norm_legit_no_training_1,"ax",@progbits
	.align	128
        .global         triton_poi_fused__native_batch_norm_legit_no_training_1
        .type           triton_poi_fused__native_batch_norm_legit_no_training_1,@function
        .size           triton_poi_fused__native_batch_norm_legit_no_training_1,(.L_x_1 - triton_poi_fused__native_batch_norm_legit_no_training_1)
        .other          triton_poi_fused__native_batch_norm_legit_no_training_1,@"STO_CUDA_ENTRY STV_DEFAULT"
triton_poi_fused__native_batch_norm_legit_no_training_1:
.text.triton_poi_fused__native_batch_norm_legit_no_training_1:
[----:B------:R-:W-:Y:S01]  /*0000*/  LDC R1, c[0x0][0x28] ;  /* 0x00000a00ff017b82 */ /* 0x000fe20000000800 */
[----:B------:R-:W1:Y:S07]  /*0010*/  S2R R0, SR_TID.X ;  /* 0x0000000000007919 */ /* 0x000e6e0000002100 */
[----:B------:R-:W2:Y:S01]  /*0020*/  LDC.64 R6, c[0x0][0x220] ;  /* 0x00008800ff067b82 */ /* 0x000ea20000000a00 */
[----:B------:R-:W-:Y:S01]  /*0030*/  ULDC.64 UR4, c[0x0][0x208] ;  /* 0x0000820000047ab9 */ /* 0x000fe20000000a00 */
[----:B------:R-:W3:Y:S06]  /*0040*/  S2R R5, SR_CTAID.X ;  /* 0x0000000000057919 */ /* 0x000eec0000002500 */
[----:B------:R-:W4:Y:S08]  /*0050*/  LDC.64 R8, c[0x0][0x228] ;  /* 0x00008a00ff087b82 */ /* 0x000f300000000a00 */
[----:B------:R-:W5:Y:S01]  /*0060*/  LDC.64 R10, c[0x0][0x230] ;  /* 0x00008c00ff0a7b82 */ /* 0x000f620000000a00 */
[----:B-1----:R-:W-:-:S02]  /*0070*/  SHF.L.U32 R0, R0, 0x1, RZ ;  /* 0x0000000100007819 */ /* 0x002fc400000006ff */
[----:B---3--:R-:W-:Y:S02]  /*0080*/  SHF.R.S32.HI R3, RZ, 0x17, R5 ;  /* 0x00000017ff037819 */ /* 0x008fe40000011405 */
[----:B------:R-:W-:Y:S02]  /*0090*/  LOP3.LUT R0, R0, 0xfe, RZ, 0xc0, !PT ;  /* 0x000000fe00007812 */ /* 0x000fe400078ec0ff */
[----:B------:R-:W-:Y:S02]  /*00a0*/  SGXT R3, R3, 0x1 ;  /* 0x000000010303781a */ /* 0x000fe40000000200 */
[----:B------:R-:W-:Y:S02]  /*00b0*/  LEA R0, R5, R0, 0x8 ;  /* 0x0000000005007211 */ /* 0x000fe400078e40ff */
[----:B------:R-:W1:Y:S02]  /*00c0*/  LDC.64 R4, c[0x0][0x218] ;  /* 0x00008600ff047b82 */ /* 0x000e640000000a00 */
[----:B------:R-:W-:-:S04]  /*00d0*/  LEA.HI R3, R3, R0, RZ, 0x8 ;  /* 0x0000000003037211 */ /* 0x000fc800078f40ff */
[----:B------:R-:W-:-:S04]  /*00e0*/  SHF.R.S32.HI R3, RZ, 0x8, R3 ;  /* 0x00000008ff037819 */ /* 0x000fc80000011403 */
[----:B------:R-:W-:-:S04]  /*00f0*/  LEA.HI R2, R3, R3, RZ, 0x6 ;  /* 0x0000000303027211 */ /* 0x000fc800078f30ff */
[----:B------:R-:W-:-:S04]  /*0100*/  LOP3.LUT R2, R2, 0xffffffc0, RZ, 0xc0, !PT ;  /* 0xffffffc002027812 */ /* 0x000fc800078ec0ff */
[----:B------:R-:W-:Y:S02]  /*0110*/  IADD3 R13, R3, -R2, RZ ;  /* 0x80000002030d7210 */ /* 0x000fe40007ffe0ff */
[----:B------:R-:W3:Y:S03]  /*0120*/  LDC.64 R2, c[0x0][0x210] ;  /* 0x00008400ff027b82 */ /* 0x000ee60000000a00 */
[----:B--2---:R-:W-:-:S06]  /*0130*/  IMAD.WIDE R6, R13, 0x4, R6 ;  /* 0x000000040d067825 */ /* 0x004fcc00078e0206 */
[----:B------:R-:W2:Y:S01]  /*0140*/  LDG.E.EL R6, desc[UR4][R6.64] ;  /* 0x0000000406067981 */ /* 0x000ea2000c2e1900 */
[----:B-1----:R-:W-:-:S05]  /*0150*/  IMAD.WIDE R4, R13, 0x4, R4 ;  /* 0x000000040d047825 */ /* 0x002fca00078e0204 */
[----:B------:R1:W2:Y:S01]  /*0160*/  LDG.E.EL R12, desc[UR4][R4.64] ;  /* 0x00000004040c7981 */ /* 0x0002a2000c2e1900 */
[----:B---3--:R-:W-:Y:S01]  /*0170*/  IMAD.WIDE R2, R0, 0x4, R2 ;  /* 0x0000000400027825 */ /* 0x008fe200078e0202 */
[----:B------:R-:W-:Y:S01]  /*0180*/  HFMA2.MMA R14, -RZ, RZ, 1.625, 0 ;  /* 0x3e800000ff0e7435 */ /* 0x000fe200000001ff */
[----:B-1----:R-:W1:Y:S04]  /*0190*/  LDC.64 R4, c[0x0][0x238] ;  /* 0x00008e00ff047b82 */ /* 0x002e680000000a00 */
[----:B------:R-:W3:Y:S01]  /*01a0*/  LDG.E.64 R2, desc[UR4][R2.64] ;  /* 0x0000000402027981 */ /* 0x000ee2000c1e1b00 */
[----:B----4-:R-:W-:-:S04]  /*01b0*/  IMAD.WIDE R8, R13, 0x4, R8 ;  /* 0x000000040d087825 */ /* 0x010fc800078e0208 */
[----:B-----5:R-:W-:Y:S02]  /*01c0*/  IMAD.WIDE R10, R13, 0x4, R10 ;  /* 0x000000040d0a7825 */ /* 0x020fe400078e020a */
[----:B------:R-:W4:Y:S04]  /*01d0*/  LDG.E.EL R8, desc[UR4][R8.64] ;  /* 0x0000000408087981 */ /* 0x000f28000c2e1900 */
[----:B------:R-:W4:Y:S01]  /*01e0*/  LDG.E.EL R11, desc[UR4][R10.64] ;  /* 0x000000040a0b7981 */ /* 0x000f22000c2e1900 */
[----:B-1----:R-:W-:-:S04]  /*01f0*/  IMAD.WIDE R4, R0, 0x4, R4 ;  /* 0x0000000400047825 */ /* 0x002fc800078e0204 */
[----:B--2---:R-:W-:-:S04]  /*0200*/  FADD R6, R6, 9.9999997473787516356e-06 ;  /* 0x3727c5ac06067421 */ /* 0x004fc80000000000 */
[----:B------:R-:W1:Y:S02]  /*0210*/  MUFU.SQRT R7, R6 ;  /* 0x0000000600077308 */ /* 0x000e640000002000 */
[C---:B-1----:R-:W-:Y:S02]  /*0220*/  FSETP.GT.AND P0, PT, R7.reuse, 8.50705917302346158658e+37, PT ;  /* 0x7e8000000700780b */ /* 0x042fe40003f04000 */
[----:B------:R-:W-:-:S11]  /*0230*/  FSETP.GEU.AND P1, PT, R7, 1.175494350822287508e-38, PT ;  /* 0x008000000700780b */ /* 0x000fd60003f2e000 */
[----:B------:R-:W-:-:S04]  /*0240*/  @P0 FMUL R7, R7, 0.25 ;  /* 0x3e80000007070820 */ /* 0x000fc80000400000 */
[----:B------:R-:W-:-:S06]  /*0250*/  @!P1 FMUL R7, R7, 16777216 ;  /* 0x4b80000007079820 */ /* 0x000fcc0000400000 */
[----:B------:R-:W1:Y:S01]  /*0260*/  MUFU.RCP R7, R7 ;  /* 0x0000000700077308 */ /* 0x000e620000001000 */
[----:B------:R-:W-:Y:S01]  /*0270*/  FSEL R14, R14, 1, P0 ;  /* 0x3f8000000e0e7808 */ /* 0x000fe20000000000 */
[----:B---3--:R-:W-:-:S04]  /*0280*/  FADD R2, R2, -R12 ;  /* 0x8000000c02027221 */ /* 0x008fc80000000000 */
[----:B------:R-:W-:Y:S01]  /*0290*/  @!P1 FMUL R14, R14, 16777216 ;  /* 0x4b8000000e0e9820 */ /* 0x000fe20000400000 */
[----:B------:R-:W-:-:S03]  /*02a0*/  FADD R3, R3, -R12 ;  /* 0x8000000c03037221 */ /* 0x000fc60000000000 */
[----:B-1----:R-:W-:-:S04]  /*02b0*/  FMUL R14, R7, R14 ;  /* 0x0000000e070e7220 */ /* 0x002fc80000400000 */
[-C--:B------:R-:W-:Y:S01]  /*02c0*/  FMUL R2, R2, R14.reuse ;  /* 0x0000000e02027220 */ /* 0x080fe20000400000 */
[----:B------:R-:W-:-:S03]  /*02d0*/  FMUL R14, R3, R14 ;  /* 0x0000000e030e7220 */ /* 0x000fc60000400000 */
[C-C-:B----4-:R-:W-:Y:S01]  /*02e0*/  FFMA R2, R8.reuse, R2, R11.reuse ;  /* 0x0000000208027223 */ /* 0x150fe2000000000b */
[----:B------:R-:W-:-:S05]  /*02f0*/  FFMA R3, R8, R14, R11 ;  /* 0x0000000e08037223 */ /* 0x000fca000000000b */
[----:B------:R-:W-:Y:S01]  /*0300*/  STG.E.64 desc[UR4][R4.64], R2 ;  /* 0x0000000204007986 */ /* 0x000fe2000c101b04 */
[----:B------:R-:W-:Y:S05]  /*0310*/  EXIT ;  /* 0x000000000000794d */ /* 0x000fea0003800000 */
.L_x_0:
[----:B------:R-:W-:-:S00]  /*0320*/  BRA `(.L_x_0) ;  /* 0xfffffffc00fc7947 */ /* 0x000fc0000383ffff */
[----:B------:R-:W-:-:S00]  /*0330*/  NOP ;  /* 0x0000000000007918 */ /* 0x000fc00000000000 */
        /* <DEDUP_REMOVED lines=12> */
.L_x_1:


//--------------------- .nv.global.init           --------------------------
	.section	.nv.global.init,"aw",@progbits
.nv.global.init:
	.type		_$_str,@object
	.size		_$_str,(_$_str_$_2 - _$_str)
_$_str:
        /*0000*/ 	.byte	0x5f, 0x5f, 0x43, 0x55, 0x44, 0x41, 0x5f, 0x46, 0x54, 0x5a, 0x00
	.type		_$_str_$_2,@object
	.size		_$_str_$_2,(.L_1 - _$_str_$_2)
_$_str_$_2:
        /*000b*/ 	.byte	0x5f, 0x5f, 0x43, 0x55, 0x44, 0x41, 0x5f, 0x50, 0x52, 0x45, 0x43, 0x5f, 0x53, 0x51, 0x52, 0x54
        /*001b*/ 	.byte	0x00
.L_1:


//--------------------- .nv.constant0.triton_poi_fused__native_batch_norm_legit_no_training_1 --------------------------
	.section	.nv.constant0.triton_poi_fused__native_batch_norm_legit_no_training_1,"a",@progbits
	.sectionflags	@""
	.align	4
.nv.constant0.triton_poi_fused__native_batch_norm_legit_no_training_1:
	.zero		580
